	.headerflags	@"EF_CUDA_TEXMODE_UNIFIED EF_CUDA_64BIT_ADDRESS EF_CUDA_ACCELERATORS EF_CUDA_SM90 EF_CUDA_VIRTUAL_SM(EF_CUDA_SM90)"
	.elftype	@"ET_EXEC"


//--------------------- .nv.info                  --------------------------
	.section	.nv.info,"",@"SHT_CUDA_INFO"
	.align	4


	//----- nvinfo : EIATTR_REGCOUNT
	.align		4
        /*0000*/ 	.byte	0x04, 0x2f
        /*0002*/ 	.short	(.L_1 - .L_0)
	.align		4
.L_0:
        /*0004*/ 	.word	index@(triton_poi_fused__to_copy_arange_clamp_mul_sub_33)
        /*0008*/ 	.word	0x0000000c


	//----- nvinfo : EIATTR_MIN_STACK_SIZE
	.align		4
.L_1:
        /*000c*/ 	.byte	0x04, 0x12
        /*000e*/ 	.short	(.L_3 - .L_2)
	.align		4
.L_2:
        /*0010*/ 	.word	index@(triton_poi_fused__to_copy_arange_clamp_mul_sub_33)
        /*0014*/ 	.word	0x00000000


	//----- nvinfo : EIATTR_FRAME_SIZE
	.align		4
.L_3:
        /*0018*/ 	.byte	0x04, 0x11
        /*001a*/ 	.short	(.L_5 - .L_4)
	.align		4
.L_4:
        /*001c*/ 	.word	index@(triton_poi_fused__to_copy_arange_clamp_mul_sub_33)
        /*0020*/ 	.word	0x00000000


	//----- nvinfo : EIATTR_MIN_STACK_SIZE
	.align		4
.L_5:
        /*0024*/ 	.byte	0x04, 0x12
        /*0026*/ 	.short	(.L_7 - .L_6)
	.align		4
.L_6:
        /*0028*/ 	.word	index@(triton_poi_fused__to_copy_arange_clamp_mul_sub_33)
        /*002c*/ 	.word	0x00000000
.L_7:


//--------------------- .nv.info.triton_poi_fused__to_copy_arange_clamp_mul_sub_33 --------------------------
	.section	.nv.info.triton_poi_fused__to_copy_arange_clamp_mul_sub_33,"",@"SHT_CUDA_INFO"
	.sectionflags	@""
	.align	4


	//----- nvinfo : EIATTR_CUDA_API_VERSION
	.align		4
        /*0000*/ 	.byte	0x04, 0x37
        /*0002*/ 	.short	(.L_9 - .L_8)
.L_8:
        /*0004*/ 	.word	0x0000007c


	//----- nvinfo : EIATTR_KPARAM_INFO
	.align		4
.L_9:
        /*0008*/ 	.byte	0x04, 0x17
        /*000a*/ 	.short	(.L_11 - .L_10)
.L_10:
        /*000c*/ 	.word	0x00000000
        /*0010*/ 	.short	0x0001
        /*0012*/ 	.short	0x0008
        /*0014*/ 	.byte	0x00, 0xf0, 0x11, 0x00


	//----- nvinfo : EIATTR_KPARAM_INFO
	.align		4
.L_11:
        /*0018*/ 	.byte	0x04, 0x17
        /*001a*/ 	.short	(.L_13 - .L_12)
.L_12:
        /*001c*/ 	.word	0x00000000
        /*0020*/ 	.short	0x0000
        /*0022*/ 	.short	0x0000
        /*0024*/ 	.byte	0x00, 0xf4, 0x21, 0x00


	//----- nvinfo : EIATTR_SPARSE_MMA_MASK
	.align		4
.L_13:
        /*0028*/ 	.byte	0x03, 0x50
        /*002a*/ 	.short	0x0000


	//----- nvinfo : EIATTR_MAXREG_COUNT
	.align		4
        /*002c*/ 	.byte	0x03, 0x1b
        /*002e*/ 	.short	0x00ff


	//----- nvinfo : EIATTR_EXIT_INSTR_OFFSETS
	.align		4
        /*0030*/ 	.byte	0x04, 0x1c
        /*0032*/ 	.short	(.L_15 - .L_14)


	//   ....[0]....
.L_14:
        /*0034*/ 	.word	0x00000160


	//   ....[1]....
        /*0038*/ 	.word	0x00000190


	//----- nvinfo : EIATTR_REQNTID
	.align		4
.L_15:
        /*003c*/ 	.byte	0x04, 0x10
        /*003e*/ 	.short	(.L_17 - .L_16)
.L_16:
        /*0040*/ 	.word	0x00000020
        /*0044*/ 	.word	0x00000001
        /*0048*/ 	.word	0x00000001


	//----- nvinfo : EIATTR_CBANK_PARAM_SIZE
	.align		4
.L_17:
        /*004c*/ 	.byte	0x03, 0x19
        /*004e*/ 	.short	0x000c


	//----- nvinfo : EIATTR_PARAM_CBANK
	.align		4
        /*0050*/ 	.byte	0x04, 0x0a
        /*0052*/ 	.short	(.L_19 - .L_18)
	.align		4
.L_18:
        /*0054*/ 	.word	index@(.nv.constant0.triton_poi_fused__to_copy_arange_clamp_mul_sub_33)
        /*0058*/ 	.short	0x0210
        /*005a*/ 	.short	0x000c


	//----- nvinfo : EIATTR_SW_WAR
	.align		4
.L_19:
        /*005c*/ 	.byte	0x04, 0x36
        /*005e*/ 	.short	(.L_21 - .L_20)
.L_20:
        /*0060*/ 	.word	0x00000008
.L_21:


//--------------------- .nv.callgraph             --------------------------
	.section	.nv.callgraph,"",@"SHT_CUDA_CALLGRAPH"
	.align	4
	.sectionentsize	8
	.align		4
        /*0000*/ 	.word	0x00000000
	.align		4
        /*0004*/ 	.word	0xffffffff
	.align		4
        /*0008*/ 	.word	0x00000000
	.align		4
        /*000c*/ 	.word	0xfffffffe
	.align		4
        /*0010*/ 	.word	0x00000000
	.align		4
        /*0014*/ 	.word	0xfffffffd
	.align		4
        /*0018*/ 	.word	0x00000000
	.align		4
        /*001c*/ 	.word	0xfffffffc


//--------------------- .text.triton_poi_fused__to_copy_arange_clamp_mul_sub_33 --------------------------
	.section	.text.triton_poi_fused__to_copy_arange_clamp_mul_sub_33,"ax",@progbits
	.align	128
        .global         triton_poi_fused__to_copy_arange_clamp_mul_sub_33
        .type           triton_poi_fused__to_copy_arange_clamp_mul_sub_33,@function
        .size           triton_poi_fused__to_copy_arange_clamp_mul_sub_33,(.L_x_1 - triton_poi_fused__to_copy_arange_clamp_mul_sub_33)
        .other          triton_poi_fused__to_copy_arange_clamp_mul_sub_33,@"STO_CUDA_ENTRY STV_DEFAULT"
triton_poi_fused__to_copy_arange_clamp_mul_sub_33:
.text.triton_poi_fused__to_copy_arange_clamp_mul_sub_33:
[----:B------:R-:W0:Y:S02]  /*0000*/  LDC R1, c[0x0][0x28] ;  /* 0x00000a00ff017b82 */ /* 0x000e240000000800 */
[----:B------:R-:W1:Y:S01]  /*0010*/  S2R R0, SR_TID.X ;  /* 0x0000000000007919 */ /* 0x000e620000002100 */
[----:B------:R-:W2:Y:S01]  /*0020*/  S2R R5, SR_CTAID.X ;  /* 0x0000000000057919 */ /* 0x000ea20000002500 */
[----:B-1----:R-:W-:-:S05]  /*0030*/  IMAD.SHL.U32 R0, R0, 0x2, RZ ;  /* 0x0000000200007824 */ /* 0x002fca00078e00ff */
[----:B------:R-:W-:-:S05]  /*0040*/  LOP3.LUT R0, R0, 0x3e, RZ, 0xc0, !PT ;  /* 0x0000003e00007812 */ /* 0x000fca00078ec0ff */
[----:B--2---:R-:W-:-:S04]  /*0050*/  IMAD R5, R5, 0x40, R0 ;  /* 0x0000004005057824 */ /* 0x004fc800078e0200 */
[C---:B------:R-:W-:Y:S01]  /*0060*/  VIADD R0, R5.reuse, 0x1 ;  /* 0x0000000105007836 */ /* 0x040fe20000000000 */
[----:B------:R-:W-:Y:S02]  /*0070*/  I2FP.F32.S32 R2, R5 ;  /* 0x0000000500027245 */ /* 0x000fe40000201400 */
[----:B------:R-:W-:Y:S02]  /*0080*/  ISETP.GE.AND P0, PT, R5, 0x40, PT ;  /* 0x000000400500780c */ /* 0x000fe40003f06270 */
[----:B------:R-:W-:Y:S01]  /*0090*/  I2FP.F32.S32 R0, R0 ;  /* 0x0000000000007245 */ /* 0x000fe20000201400 */
[----:B------:R-:W-:-:S04]  /*00a0*/  FMUL R2, R2, 0.4920634925365447998 ;  /* 0x3efbefbf02027820 */ /* 0x000fc80000400000 */
[----:B------:R-:W-:Y:S01]  /*00b0*/  FMUL R0, R0, 0.4920634925365447998 ;  /* 0x3efbefbf00007820 */ /* 0x000fe20000400000 */
[----:B------:R-:W-:Y:S02]  /*00c0*/  FMNMX R4, RZ, R2, !PT ;  /* 0x00000002ff047209 */ /* 0x000fe40007800000 */
[----:B------:R-:W1:Y:S02]  /*00d0*/  LDC.64 R2, c[0x0][0x210] ;  /* 0x00008400ff027b82 */ /* 0x000e640000000a00 */
[----:B------:R-:W-:Y:S01]  /*00e0*/  FMNMX R0, RZ, R0, !PT ;  /* 0x00000000ff007209 */ /* 0x000fe20007800000 */
[----:B------:R-:W2:Y:S08]  /*00f0*/  F2I.TRUNC.NTZ R6, R4 ;  /* 0x0000000400067305 */ /* 0x000eb0000020f100 */
[----:B------:R-:W3:Y:S01]  /*0100*/  F2I.TRUNC.NTZ R7, R0 ;  /* 0x0000000000077305 */ /* 0x000ee2000020f100 */
[----:B--2---:R-:W-:-:S05]  /*0110*/  I2FP.F32.S32 R9, R6 ;  /* 0x0000000600097245 */ /* 0x004fca0000201400 */
[----:B------:R-:W-:Y:S01]  /*0120*/  FADD.SAT R6, R4, -R9 ;  /* 0x8000000904067221 */ /* 0x000fe20000002000 */
[----:B-1----:R-:W-:Y:S01]  /*0130*/  IMAD.WIDE R2, R5, 0x4, R2 ;  /* 0x0000000405027825 */ /* 0x002fe200078e0202 */
[----:B---3--:R-:W-:-:S05]  /*0140*/  I2FP.F32.S32 R7, R7 ;  /* 0x0000000700077245 */ /* 0x008fca0000201400 */
[----:B------:R-:W-:Y:S01]  /*0150*/  FADD.SAT R7, R0, -R7 ;  /* 0x8000000700077221 */ /* 0x000fe20000002000 */
[----:B------:R-:W-:Y:S06]  /*0160*/  @P0 EXIT ;  /* 0x000000000000094d */ /* 0x000fec0003800000 */
[----:B------:R-:W-:Y:S02]  /*0170*/  ULDC.64 UR4, c[0x0][0x208] ;  /* 0x0000820000047ab9 */ /* 0x000fe40000000a00 */
[----:B------:R-:W-:Y:S01]  /*0180*/  STG.E.64 desc[UR4][R2.64], R6 ;  /* 0x0000000602007986 */ /* 0x000fe2000c101b04 */
[----:B------:R-:W-:Y:S05]  /*0190*/  EXIT ;  /* 0x000000000000794d */ /* 0x000fea0003800000 */
.L_x_0:
[----:B------:R-:W-:-:S00]  /*01a0*/  BRA `(.L_x_0) ;  /* 0xfffffffc00fc7947 */ /* 0x000fc0000383ffff */
[----:B------:R-:W-:-:S00]  /*01b0*/  NOP ;  /* 0x0000000000007918 */ /* 0x000fc00000000000 */
        /* <DEDUP_REMOVED lines=12> */
.L_x_1:


//--------------------- .nv.constant0.triton_poi_fused__to_copy_arange_clamp_mul_sub_33 --------------------------
	.section	.nv.constant0.triton_poi_fused__to_copy_arange_clamp_mul_sub_33,"a",@progbits
	.sectionflags	@""
	.align	4
.nv.constant0.triton_poi_fused__to_copy_arange_clamp_mul_sub_33:
	.zero		540
